//
// Generated by NVIDIA NVVM Compiler
//
// Compiler Build ID: CL-36424714
// Cuda compilation tools, release 13.0, V13.0.88
// Based on NVVM 20.0.0
//

.version 9.0
.target sm_100
.address_size 64

	// .globl	_Z13parallel_sortPii

.visible .entry _Z13parallel_sortPii(
	.param .u64 .ptr .align 1 _Z13parallel_sortPii_param_0,
	.param .u32 _Z13parallel_sortPii_param_1
)
{
	.reg .pred 	%p<16>;
	.reg .b32 	%r<34>;
	.reg .b64 	%rd<7>;

	ld.param.u64 	%rd4, [_Z13parallel_sortPii_param_0];
	ld.param.u32 	%r24, [_Z13parallel_sortPii_param_1];
	cvta.to.global.u64 	%rd1, %rd4;
	add.s32 	%r1, %r24, -1;
	setp.lt.s32 	%p1, %r24, 1;
	@%p1 bra 	$L__BB0_22;
	mov.u32 	%r25, %tid.x;
	mov.u32 	%r26, %ntid.x;
	mov.u32 	%r27, %ctaid.x;
	mad.lo.s32 	%r28, %r27, %r26, %r25;
	shl.b32 	%r2, %r28, 1;
	and.b32  	%r3, %r24, 3;
	setp.lt.u32 	%p2, %r24, 4;
	@%p2 bra 	$L__BB0_16;
	mul.wide.u32 	%rd5, %r2, 4;
	add.s64 	%rd2, %rd1, %rd5;
	add.s32 	%r4, %r2, 1;
	and.b32  	%r29, %r24, 2147483644;
	neg.s32 	%r31, %r29;
$L__BB0_3:
	setp.ge.u32 	%p3, %r2, %r1;
	@%p3 bra 	$L__BB0_6;
	ld.global.u32 	%r7, [%rd2];
	ld.global.u32 	%r8, [%rd2+4];
	setp.le.u32 	%p4, %r7, %r8;
	@%p4 bra 	$L__BB0_6;
	st.global.u32 	[%rd2], %r8;
	st.global.u32 	[%rd2+4], %r7;
$L__BB0_6:
	setp.ge.u32 	%p5, %r4, %r1;
	@%p5 bra 	$L__BB0_9;
	ld.global.u32 	%r9, [%rd2+4];
	ld.global.u32 	%r10, [%rd2+8];
	setp.le.u32 	%p6, %r9, %r10;
	@%p6 bra 	$L__BB0_9;
	st.global.u32 	[%rd2+4], %r10;
	st.global.u32 	[%rd2+8], %r9;
$L__BB0_9:
	setp.ge.u32 	%p7, %r2, %r1;
	@%p7 bra 	$L__BB0_12;
	ld.global.u32 	%r11, [%rd2];
	ld.global.u32 	%r12, [%rd2+4];
	setp.le.u32 	%p8, %r11, %r12;
	@%p8 bra 	$L__BB0_12;
	st.global.u32 	[%rd2], %r12;
	st.global.u32 	[%rd2+4], %r11;
$L__BB0_12:
	setp.ge.u32 	%p9, %r4, %r1;
	@%p9 bra 	$L__BB0_15;
	ld.global.u32 	%r13, [%rd2+4];
	ld.global.u32 	%r14, [%rd2+8];
	setp.le.u32 	%p10, %r13, %r14;
	@%p10 bra 	$L__BB0_15;
	st.global.u32 	[%rd2+4], %r14;
	st.global.u32 	[%rd2+8], %r13;
$L__BB0_15:
	add.s32 	%r31, %r31, 4;
	setp.ne.s32 	%p11, %r31, 0;
	@%p11 bra 	$L__BB0_3;
$L__BB0_16:
	setp.eq.s32 	%p12, %r3, 0;
	@%p12 bra 	$L__BB0_22;
	neg.s32 	%r32, %r3;
	mov.b32 	%r33, 0;
$L__BB0_18:
	.pragma "nounroll";
	add.s32 	%r19, %r33, %r2;
	setp.ge.u32 	%p13, %r19, %r1;
	@%p13 bra 	$L__BB0_21;
	mul.wide.u32 	%rd6, %r19, 4;
	add.s64 	%rd3, %rd1, %rd6;
	ld.global.u32 	%r20, [%rd3];
	ld.global.u32 	%r21, [%rd3+4];
	setp.le.u32 	%p14, %r20, %r21;
	@%p14 bra 	$L__BB0_21;
	st.global.u32 	[%rd3], %r21;
	st.global.u32 	[%rd3+4], %r20;
$L__BB0_21:
	xor.b32  	%r33, %r33, 1;
	add.s32 	%r32, %r32, 1;
	setp.ne.s32 	%p15, %r32, 0;
	@%p15 bra 	$L__BB0_18;
$L__BB0_22:
	ret;

}


// ===== COMPILED SASS (sm_100) =====

	.target	sm_100

	.elftype	@"ET_EXEC"


//--------------------- .note.nv.tkinfo           --------------------------
	.section	.note.nv.tkinfo,"",@"SHT_NOTE"
	.sectionflags	@"SHF_NOTE_NV_TKINFO"
	.tkinfo
        /*0018*/ 	.word	0x00000002
        /*0030*/ 	.string	""
        /*0030*/ 	.string	"ptxas"
        /*0030*/ 	.string	"Cuda compilation tools, release 13.0, V13.0.88"
        /*0030*/ 	.string	"Build cuda_13.0.r13.0/compiler.36424714_0"
        /*0030*/ 	.string	"-arch sm_100 -m 64 "



//--------------------- .note.nv.cuinfo           --------------------------
	.section	.note.nv.cuinfo,"",@"SHT_NOTE"
	.sectionflags	@"SHF_NOTE_NV_CUINFO"
        /*0018*/ 	.short	0x0002
        /*001a*/ 	.short	0x0064
        /*001c*/ 	.short	0x0082
	.zero		2


//--------------------- .nv.info                  --------------------------
	.section	.nv.info,"",@"SHT_CUDA_INFO"
	.align	4


	//----- nvinfo : EIATTR_REGCOUNT
	.align		4
        /*0000*/ 	.byte	0x04, 0x2f
        /*0002*/ 	.short	(.L_1 - .L_0)
	.align		4
.L_0:
        /*0004*/ 	.word	index@(_Z13parallel_sortPii)
        /*0008*/ 	.word	0x0000000d


	//----- nvinfo : EIATTR_FRAME_SIZE
	.align		4
.L_1:
        /*000c*/ 	.byte	0x04, 0x11
        /*000e*/ 	.short	(.L_3 - .L_2)
	.align		4
.L_2:
        /*0010*/ 	.word	index@(_Z13parallel_sortPii)
        /*0014*/ 	.word	0x00000000


	//----- nvinfo : EIATTR_MIN_STACK_SIZE
	.align		4
.L_3:
        /*0018*/ 	.byte	0x04, 0x12
        /*001a*/ 	.short	(.L_5 - .L_4)
	.align		4
.L_4:
        /*001c*/ 	.word	index@(_Z13parallel_sortPii)
        /*0020*/ 	.word	0x00000000
.L_5:


//--------------------- .nv.compat                --------------------------
	.section	.nv.compat,"",@"SHT_CUDA_COMPAT_INFO"
	.align	4
        /*0000*/ 	.byte	0x02, 0x09, 0x00, 0x00, 0x02, 0x02, 0x01, 0x00, 0x02, 0x05, 0x05, 0x00, 0x03, 0x07, 0x01, 0x01
        /*0010*/ 	.byte	0x02, 0x03, 0x00, 0x00, 0x02, 0x06, 0x01, 0x00, 0x04, 0x0b, 0x08, 0x00, 0x09, 0x00, 0x00, 0x00
        /*0020*/ 	.byte	0x00, 0x00, 0x00, 0x00


//--------------------- .nv.info._Z13parallel_sortPii --------------------------
	.section	.nv.info._Z13parallel_sortPii,"",@"SHT_CUDA_INFO"
	.sectionflags	@""
	.align	4


	//----- nvinfo : EIATTR_CUDA_API_VERSION
	.align		4
        /*0000*/ 	.byte	0x04, 0x37
        /*0002*/ 	.short	(.L_7 - .L_6)
.L_6:
        /*0004*/ 	.word	0x00000082


	//----- nvinfo : EIATTR_KPARAM_INFO
	.align		4
.L_7:
        /*0008*/ 	.byte	0x04, 0x17
        /*000a*/ 	.short	(.L_9 - .L_8)
.L_8:
        /*000c*/ 	.word	0x00000000
        /*0010*/ 	.short	0x0001
        /*0012*/ 	.short	0x0008
        /*0014*/ 	.byte	0x00, 0xf0, 0x11, 0x00


	//----- nvinfo : EIATTR_KPARAM_INFO
	.align		4
.L_9:
        /*0018*/ 	.byte	0x04, 0x17
        /*001a*/ 	.short	(.L_11 - .L_10)
.L_10:
        /*001c*/ 	.word	0x00000000
        /*0020*/ 	.short	0x0000
        /*0022*/ 	.short	0x0000
        /*0024*/ 	.byte	0x00, 0xf5, 0x21, 0x00


	//----- nvinfo : EIATTR_SPARSE_MMA_MASK
	.align		4
.L_11:
        /*0028*/ 	.byte	0x03, 0x50
        /*002a*/ 	.short	0x0000


	//----- nvinfo : EIATTR_MAXREG_COUNT
	.align		4
        /*002c*/ 	.byte	0x03, 0x1b
        /*002e*/ 	.short	0x00ff


	//----- nvinfo : EIATTR_MERCURY_ISA_VERSION
	.align		4
        /*0030*/ 	.byte	0x03, 0x5f
        /*0032*/ 	.short	0x0101


	//----- nvinfo : EIATTR_VRC_CTA_INIT_COUNT
	.align		4
        /*0034*/ 	.byte	0x02, 0x4a
	.zero		1
	.zero		1


	//----- nvinfo : EIATTR_EXIT_INSTR_OFFSETS
	.align		4
        /*0038*/ 	.byte	0x04, 0x1c
        /*003a*/ 	.short	(.L_13 - .L_12)


	//   ....[0]....
.L_12:
        /*003c*/ 	.word	0x00000030


	//   ....[1]....
        /*0040*/ 	.word	0x000003a0


	//   ....[2]....
        /*0044*/ 	.word	0x000004d0


	//----- nvinfo : EIATTR_CRS_STACK_SIZE
	.align		4
.L_13:
        /*0048*/ 	.byte	0x04, 0x1e
        /*004a*/ 	.short	(.L_15 - .L_14)
.L_14:
        /*004c*/ 	.word	0x00000000


	//----- nvinfo : EIATTR_CBANK_PARAM_SIZE
	.align		4
.L_15:
        /*0050*/ 	.byte	0x03, 0x19
        /*0052*/ 	.short	0x000c


	//----- nvinfo : EIATTR_PARAM_CBANK
	.align		4
        /*0054*/ 	.byte	0x04, 0x0a
        /*0056*/ 	.short	(.L_17 - .L_16)
	.align		4
.L_16:
        /*0058*/ 	.word	index@(.nv.constant0._Z13parallel_sortPii)
        /*005c*/ 	.short	0x0380
        /*005e*/ 	.short	0x000c


	//----- nvinfo : EIATTR_SW_WAR
	.align		4
.L_17:
        /*0060*/ 	.byte	0x04, 0x36
        /*0062*/ 	.short	(.L_19 - .L_18)
.L_18:
        /*0064*/ 	.word	0x00000008
.L_19:


//--------------------- .nv.callgraph             --------------------------
	.section	.nv.callgraph,"",@"SHT_CUDA_CALLGRAPH"
	.align	4
	.sectionentsize	8
	.align		4
        /*0000*/ 	.word	0x00000000
	.align		4
        /*0004*/ 	.word	0xffffffff
	.align		4
        /*0008*/ 	.word	0x00000000
	.align		4
        /*000c*/ 	.word	0xfffffffe
	.align		4
        /*0010*/ 	.word	0x00000000
	.align		4
        /*0014*/ 	.word	0xfffffffd
	.align		4
        /*0018*/ 	.word	0x00000000
	.align		4
        /*001c*/ 	.word	0xfffffffc


//--------------------- .text._Z13parallel_sortPii --------------------------
	.section	.text._Z13parallel_sortPii,"ax",@progbits
	.align	128
        .global         _Z13parallel_sortPii
        .type           _Z13parallel_sortPii,@function
        .size           _Z13parallel_sortPii,(.L_x_14 - _Z13parallel_sortPii)
        .other          _Z13parallel_sortPii,@"STO_CUDA_ENTRY STV_DEFAULT"
_Z13parallel_sortPii:
.text._Z13parallel_sortPii:
[----:B------:R-:W-:Y:S08]  /*0000*/  LDC R1, c[0x0][0x37c] ;  /* 0x0000df00ff017b82 */ /* 0x000ff00000000800 */
[----:B------:R-:W0:Y:S02]  /*0010*/  LDC R4, c[0x0][0x388] ;  /* 0x0000e200ff047b82 */ /* 0x000e240000000800 */
[----:B0-----:R-:W-:-:S13]  /*0020*/  ISETP.GE.AND P0, PT, R4, 0x1, PT ;  /* 0x000000010400780c */ /* 0x001fda0003f06270 */
[----:B------:R-:W-:Y:S05]  /*0030*/  @!P0 EXIT ;  /* 0x000000000000894d */ /* 0x000fea0003800000 */
[----:B------:R-:W0:Y:S01]  /*0040*/  S2R R0, SR_TID.X ;  /* 0x0000000000007919 */ /* 0x000e220000002100 */
[----:B------:R-:W0:Y:S01]  /*0050*/  LDCU UR4, c[0x0][0x360] ;  /* 0x00006c00ff0477ac */ /* 0x000e220008000800 */
[C---:B------:R-:W-:Y:S01]  /*0060*/  ISETP.GE.U32.AND P0, PT, R4.reuse, 0x4, PT ;  /* 0x000000040400780c */ /* 0x040fe20003f06070 */
[C---:B------:R-:W-:Y:S01]  /*0070*/  VIADD R10, R4.reuse, 0xffffffff ;  /* 0xffffffff040a7836 */ /* 0x040fe20000000000 */
[----:B------:R-:W0:Y:S01]  /*0080*/  S2R R3, SR_CTAID.X ;  /* 0x0000000000037919 */ /* 0x000e220000002500 */
[----:B------:R-:W1:Y:S01]  /*0090*/  LDCU.64 UR6, c[0x0][0x358] ;  /* 0x00006b00ff0677ac */ /* 0x000e620008000a00 */
[----:B------:R-:W-:Y:S01]  /*00a0*/  LOP3.LUT R6, R4, 0x3, RZ, 0xc0, !PT ;  /* 0x0000000304067812 */ /* 0x000fe200078ec0ff */
[----:B0-----:R-:W-:-:S04]  /*00b0*/  IMAD R0, R3, UR4, R0 ;  /* 0x0000000403007c24 */ /* 0x001fc8000f8e0200 */
[----:B------:R-:W-:-:S04]  /*00c0*/  IMAD.SHL.U32 R7, R0, 0x2, RZ ;  /* 0x0000000200077824 */ /* 0x000fc800078e00ff */
[----:B-1----:R-:W-:Y:S05]  /*00d0*/  @!P0 BRA `(.L_x_0) ;  /* 0x0000000000ac8947 */ /* 0x002fea0003800000 */
[----:B------:R-:W0:Y:S01]  /*00e0*/  LDC.64 R2, c[0x0][0x380] ;  /* 0x0000e000ff027b82 */ /* 0x000e220000000a00 */
[----:B------:R-:W-:Y:S01]  /*00f0*/  LOP3.LUT R4, R4, 0x7ffffffc, RZ, 0xc0, !PT ;  /* 0x7ffffffc04047812 */ /* 0x000fe200078ec0ff */
[C---:B------:R-:W-:Y:S01]  /*0100*/  VIADD R0, R7.reuse, 0x1 ;  /* 0x0000000107007836 */ /* 0x040fe20000000000 */
[----:B------:R-:W-:-:S03]  /*0110*/  ISETP.GE.U32.AND P2, PT, R7, R10, PT ;  /* 0x0000000a0700720c */ /* 0x000fc60003f46070 */
[----:B------:R-:W-:Y:S02]  /*0120*/  IMAD.MOV R4, RZ, RZ, -R4 ;  /* 0x000000ffff047224 */ /* 0x000fe400078e0a04 */
[----:B0-----:R-:W-:-:S08]  /*0130*/  IMAD.WIDE.U32 R2, R7, 0x4, R2 ;  /* 0x0000000407027825 */ /* 0x001fd000078e0002 */
.L_x_9:
[----:B------:R-:W-:Y:S01]  /*0140*/  VIADD R4, R4, 0x4 ;  /* 0x0000000404047836 */ /* 0x000fe20000000000 */
[----:B------:R-:W-:Y:S01]  /*0150*/  BSSY.RECONVERGENT B0, `(.L_x_1) ;  /* 0x0000009000007945 */ /* 0x000fe20003800200 */
[----:B------:R-:W-:-:S03]  /*0160*/  ISETP.GE.U32.AND P0, PT, R0, R10, PT ;  /* 0x0000000a0000720c */ /* 0x000fc60003f06070 */
[----:B------:R-:W-:Y:S01]  /*0170*/  ISETP.NE.AND P1, PT, R4, RZ, PT ;  /* 0x000000ff0400720c */ /* 0x000fe20003f25270 */
[----:B0123--:R-:W-:-:S12]  /*0180*/  @P2 BRA `(.L_x_2) ;  /* 0x0000000000142947 */ /* 0x00ffd80003800000 */
[----:B------:R-:W2:Y:S04]  /*0190*/  LDG.E R5, desc[UR6][R2.64] ;  /* 0x0000000602057981 */ /* 0x000ea8000c1e1900 */
[----:B------:R-:W2:Y:S02]  /*01a0*/  LDG.E R8, desc[UR6][R2.64+0x4] ;  /* 0x0000040602087981 */ /* 0x000ea4000c1e1900 */
[----:B--2---:R-:W-:-:S13]  /*01b0*/  ISETP.GT.U32.AND P2, PT, R5, R8, PT ;  /* 0x000000080500720c */ /* 0x004fda0003f44070 */
[----:B------:R0:W-:Y:S04]  /*01c0*/  @P2 STG.E desc[UR6][R2.64], R8 ;  /* 0x0000000802002986 */ /* 0x0001e8000c101906 */
[----:B------:R0:W-:Y:S02]  /*01d0*/  @P2 STG.E desc[UR6][R2.64+0x4], R5 ;  /* 0x0000040502002986 */ /* 0x0001e4000c101906 */
.L_x_2:
[----:B------:R-:W-:Y:S05]  /*01e0*/  BSYNC.RECONVERGENT B0 ;  /* 0x0000000000007941 */ /* 0x000fea0003800200 */
.L_x_1:
[----:B------:R-:W-:Y:S01]  /*01f0*/  BSSY.RECONVERGENT B0, `(.L_x_3) ;  /* 0x0000008000007945 */ /* 0x000fe20003800200 */
[----:B------:R-:W-:-:S03]  /*0200*/  ISETP.GE.U32.AND P2, PT, R7, R10, PT ;  /* 0x0000000a0700720c */ /* 0x000fc60003f46070 */
[----:B------:R-:W-:Y:S10]  /*0210*/  @P0 BRA `(.L_x_4) ;  /* 0x0000000000140947 */ /* 0x000ff40003800000 */
[----:B0-----:R-:W2:Y:S04]  /*0220*/  LDG.E R8, desc[UR6][R2.64+0x4] ;  /* 0x0000040602087981 */ /* 0x001ea8000c1e1900 */
[----:B------:R-:W2:Y:S02]  /*0230*/  LDG.E R5, desc[UR6][R2.64+0x8] ;  /* 0x0000080602057981 */ /* 0x000ea4000c1e1900 */
[----:B--2---:R-:W-:-:S13]  /*0240*/  ISETP.GT.U32.AND P3, PT, R8, R5, PT ;  /* 0x000000050800720c */ /* 0x004fda0003f64070 */
[----:B------:R1:W-:Y:S04]  /*0250*/  @P3 STG.E desc[UR6][R2.64+0x4], R5 ;  /* 0x0000040502003986 */ /* 0x0003e8000c101906 */
[----:B------:R1:W-:Y:S02]  /*0260*/  @P3 STG.E desc[UR6][R2.64+0x8], R8 ;  /* 0x0000080802003986 */ /* 0x0003e4000c101906 */
.L_x_4:
[----:B------:R-:W-:Y:S05]  /*0270*/  BSYNC.RECONVERGENT B0 ;  /* 0x0000000000007941 */ /* 0x000fea0003800200 */
.L_x_3:
[----:B------:R-:W-:Y:S04]  /*0280*/  BSSY.RECONVERGENT B0, `(.L_x_5) ;  /* 0x0000007000007945 */ /* 0x000fe80003800200 */
[----:B------:R-:W-:Y:S05]  /*0290*/  @P2 BRA `(.L_x_6) ;  /* 0x0000000000142947 */ /* 0x000fea0003800000 */
[----:B01----:R-:W2:Y:S04]  /*02a0*/  LDG.E R5, desc[UR6][R2.64] ;  /* 0x0000000602057981 */ /* 0x003ea8000c1e1900 */
[----:B------:R-:W2:Y:S02]  /*02b0*/  LDG.E R8, desc[UR6][R2.64+0x4] ;  /* 0x0000040602087981 */ /* 0x000ea4000c1e1900 */
[----:B--2---:R-:W-:-:S13]  /*02c0*/  ISETP.GT.U32.AND P3, PT, R5, R8, PT ;  /* 0x000000080500720c */ /* 0x004fda0003f64070 */
[----:B------:R2:W-:Y:S04]  /*02d0*/  @P3 STG.E desc[UR6][R2.64], R8 ;  /* 0x0000000802003986 */ /* 0x0005e8000c101906 */
[----:B------:R2:W-:Y:S02]  /*02e0*/  @P3 STG.E desc[UR6][R2.64+0x4], R5 ;  /* 0x0000040502003986 */ /* 0x0005e4000c101906 */
.L_x_6:
[----:B------:R-:W-:Y:S05]  /*02f0*/  BSYNC.RECONVERGENT B0 ;  /* 0x0000000000007941 */ /* 0x000fea0003800200 */
.L_x_5:
[----:B------:R-:W-:Y:S04]  /*0300*/  BSSY.RECONVERGENT B0, `(.L_x_7) ;  /* 0x0000007000007945 */ /* 0x000fe80003800200 */
[----:B------:R-:W-:Y:S05]  /*0310*/  @P0 BRA `(.L_x_8) ;  /* 0x0000000000140947 */ /* 0x000fea0003800000 */
[----:B012---:R-:W2:Y:S04]  /*0320*/  LDG.E R8, desc[UR6][R2.64+0x4] ;  /* 0x0000040602087981 */ /* 0x007ea8000c1e1900 */
[----:B------:R-:W2:Y:S02]  /*0330*/  LDG.E R5, desc[UR6][R2.64+0x8] ;  /* 0x0000080602057981 */ /* 0x000ea4000c1e1900 */
[----:B--2---:R-:W-:-:S13]  /*0340*/  ISETP.GT.U32.AND P0, PT, R8, R5, PT ;  /* 0x000000050800720c */ /* 0x004fda0003f04070 */
[----:B------:R3:W-:Y:S04]  /*0350*/  @P0 STG.E desc[UR6][R2.64+0x4], R5 ;  /* 0x0000040502000986 */ /* 0x0007e8000c101906 */
[----:B------:R3:W-:Y:S02]  /*0360*/  @P0 STG.E desc[UR6][R2.64+0x8], R8 ;  /* 0x0000080802000986 */ /* 0x0007e4000c101906 */
.L_x_8:
[----:B------:R-:W-:Y:S05]  /*0370*/  BSYNC.RECONVERGENT B0 ;  /* 0x0000000000007941 */ /* 0x000fea0003800200 */
.L_x_7:
[----:B------:R-:W-:Y:S05]  /*0380*/  @P1 BRA `(.L_x_9) ;  /* 0xfffffffc006c1947 */ /* 0x000fea000383ffff */
.L_x_0:
[----:B------:R-:W-:-:S13]  /*0390*/  ISETP.NE.AND P0, PT, R6, RZ, PT ;  /* 0x000000ff0600720c */ /* 0x000fda0003f05270 */
[----:B------:R-:W-:Y:S05]  /*03a0*/  @!P0 EXIT ;  /* 0x000000000000894d */ /* 0x000fea0003800000 */
[----:B0123--:R-:W0:Y:S01]  /*03b0*/  LDC.64 R4, c[0x0][0x380] ;  /* 0x0000e000ff047b82 */ /* 0x00fe220000000a00 */
[----:B------:R-:W-:Y:S01]  /*03c0*/  IMAD.MOV R6, RZ, RZ, -R6 ;  /* 0x000000ffff067224 */ /* 0x000fe200078e0a06 */
[----:B------:R-:W-:-:S06]  /*03d0*/  UMOV UR4, URZ ;  /* 0x000000ff00047c82 */ /* 0x000fcc0008000000 */
.L_x_12:
[----:B-1----:R-:W-:Y:S01]  /*03e0*/  VIADD R3, R7, UR4 ;  /* 0x0000000407037c36 */ /* 0x002fe20008000000 */
[----:B------:R-:W-:Y:S01]  /*03f0*/  ULOP3.LUT UR4, UR4, 0x1, URZ, 0x3c, !UPT ;  /* 0x0000000104047892 */ /* 0x000fe2000f8e3cff */
[----:B------:R-:W-:Y:S01]  /*0400*/  VIADD R6, R6, 0x1 ;  /* 0x0000000106067836 */ /* 0x000fe20000000000 */
[----:B------:R-:W-:Y:S02]  /*0410*/  BSSY.RECONVERGENT B0, `(.L_x_10) ;  /* 0x000000a000007945 */ /* 0x000fe40003800200 */
[----:B------:R-:W-:Y:S02]  /*0420*/  ISETP.GE.U32.AND P0, PT, R3, R10, PT ;  /* 0x0000000a0300720c */ /* 0x000fe40003f06070 */
[----:B------:R-:W-:-:S11]  /*0430*/  ISETP.NE.AND P1, PT, R6, RZ, PT ;  /* 0x000000ff0600720c */ /* 0x000fd60003f25270 */
[----:B------:R-:W-:Y:S05]  /*0440*/  @P0 BRA `(.L_x_11) ;  /* 0x0000000000180947 */ /* 0x000fea0003800000 */
[----:B0-----:R-:W-:-:S05]  /*0450*/  IMAD.WIDE.U32 R2, R3, 0x4, R4 ;  /* 0x0000000403027825 */ /* 0x001fca00078e0004 */
[----:B------:R-:W2:Y:S04]  /*0460*/  LDG.E R9, desc[UR6][R2.64] ;  /* 0x0000000602097981 */ /* 0x000ea8000c1e1900 */
[----:B------:R-:W2:Y:S02]  /*0470*/  LDG.E R0, desc[UR6][R2.64+0x4] ;  /* 0x0000040602007981 */ /* 0x000ea4000c1e1900 */
[----:B--2---:R-:W-:-:S13]  /*0480*/  ISETP.GT.U32.AND P0, PT, R9, R0, PT ;  /* 0x000000000900720c */ /* 0x004fda0003f04070 */
[----:B------:R1:W-:Y:S04]  /*0490*/  @P0 STG.E desc[UR6][R2.64], R0 ;  /* 0x0000000002000986 */ /* 0x0003e8000c101906 */
[----:B------:R1:W-:Y:S02]  /*04a0*/  @P0 STG.E desc[UR6][R2.64+0x4], R9 ;  /* 0x0000040902000986 */ /* 0x0003e4000c101906 */
.L_x_11:
[----:B------:R-:W-:Y:S05]  /*04b0*/  BSYNC.RECONVERGENT B0 ;  /* 0x0000000000007941 */ /* 0x000fea0003800200 */
.L_x_10:
[----:B------:R-:W-:Y:S05]  /*04c0*/  @P1 BRA `(.L_x_12) ;  /* 0xfffffffc00c41947 */ /* 0x000fea000383ffff */
[----:B------:R-:W-:Y:S05]  /*04d0*/  EXIT ;  /* 0x000000000000794d */ /* 0x000fea0003800000 */
.L_x_13:
[----:B------:R-:W-:-:S00]  /*04e0*/  BRA `(.L_x_13) ;  /* 0xfffffffc00fc7947 */ /* 0x000fc0000383ffff */
[----:B------:R-:W-:-:S00]  /*04f0*/  NOP ;  /* 0x0000000000007918 */ /* 0x000fc00000000000 */
        /* <DEDUP_REMOVED lines=8> */
.L_x_14:


//--------------------- .nv.shared.reserved.0     --------------------------
	.section	.nv.shared.reserved.0,"aw",@nobits
	.weak		__nv_reservedSMEM_offset_0_alias
	.size		__nv_reservedSMEM_offset_0_alias, 0, 64
	.other		__nv_reservedSMEM_offset_0_alias,@"STO_CUDA_RESERVED_SHARED STV_DEFAULT"
__nv_reservedSMEM_offset_0_alias:
	.zero		0
	.zero		64


//--------------------- .nv.constant0._Z13parallel_sortPii --------------------------
	.section	.nv.constant0._Z13parallel_sortPii,"a",@progbits
	.sectionflags	@""
	.align	4
.nv.constant0._Z13parallel_sortPii:
	.zero		908


//--------------------- SYMBOLS --------------------------

	.type		.nv.reservedSmem.offset0,@object
	.size		.nv.reservedSmem.offset0,0x4
